	.version 2.3
	.target sm_20
	.address_size 64
	// compiled with /usr/local/cuda/open64/lib//be
	// nvopencc 4.0 built on 2011-03-20

	//-----------------------------------------------------------
	// Compiling u_updates.cpp3.i (/tmp/ccBI#.YElPJh)
	//-----------------------------------------------------------

	//-----------------------------------------------------------
	// Options:
	//-----------------------------------------------------------
	//  Target:ptx, ISA:sm_20, Endian:little, Pointer Size:64
	//  -O3	(Optimization level)
	//  -g0	(Debug level)
	//  -m2	(Report advisories)
	//-----------------------------------------------------------

	.file	1	"<command-line>"
	.file	2	"u_updates.cudafe2.gpu"
	.file	3	"/usr/lib/gcc/x86_64-linux-gnu/4.4.5/include/stddef.h"
	.file	4	"/usr/local/cuda/include/crt/device_runtime.h"
	.file	5	"/usr/local/cuda/include/host_defines.h"
	.file	6	"/usr/local/cuda/include/builtin_types.h"
	.file	7	"/usr/local/cuda/include/device_types.h"
	.file	8	"/usr/local/cuda/include/driver_types.h"
	.file	9	"/usr/local/cuda/include/surface_types.h"
	.file	10	"/usr/local/cuda/include/texture_types.h"
	.file	11	"/usr/local/cuda/include/vector_types.h"
	.file	12	"/usr/local/cuda/include/device_launch_parameters.h"
	.file	13	"/usr/local/cuda/include/crt/storage_class.h"
	.file	14	"/usr/include/bits/types.h"
	.file	15	"/usr/include/time.h"
	.file	16	"/home/ankur/workspace/code/Superresolution/./src/kernels/u_updates.cu"
	.file	17	"/usr/local/cuda/include/common_functions.h"
	.file	18	"/usr/local/cuda/include/math_functions.h"
	.file	19	"/usr/local/cuda/include/math_constants.h"
	.file	20	"/usr/local/cuda/include/device_functions.h"
	.file	21	"/usr/local/cuda/include/sm_11_atomic_functions.h"
	.file	22	"/usr/local/cuda/include/sm_12_atomic_functions.h"
	.file	23	"/usr/local/cuda/include/sm_13_double_functions.h"
	.file	24	"/usr/local/cuda/include/sm_20_atomic_functions.h"
	.file	25	"/usr/local/cuda/include/sm_20_intrinsics.h"
	.file	26	"/usr/local/cuda/include/surface_functions.h"
	.file	27	"/usr/local/cuda/include/texture_fetch_functions.h"
	.file	28	"/usr/local/cuda/include/math_functions_dbl_ptx3.h"


	.entry _Z19kernel_derivative_uPfS_S_jjj (
		.param .u64 __cudaparm__Z19kernel_derivative_uPfS_S_jjj_ux_,
		.param .u64 __cudaparm__Z19kernel_derivative_uPfS_S_jjj_uy_,
		.param .u64 __cudaparm__Z19kernel_derivative_uPfS_S_jjj_u_,
		.param .u32 __cudaparm__Z19kernel_derivative_uPfS_S_jjj_stride,
		.param .u32 __cudaparm__Z19kernel_derivative_uPfS_S_jjj_width,
		.param .u32 __cudaparm__Z19kernel_derivative_uPfS_S_jjj_height)
	{
	.reg .u32 %r<24>;
	.reg .u64 %rd<17>;
	.reg .f32 %f<8>;
	.reg .pred %p<4>;
	.loc	16	15	0
$LDWbegin__Z19kernel_derivative_uPfS_S_jjj:
	mov.u32 	%r1, %ctaid.x;
	mov.u32 	%r2, %ntid.x;
	mul.lo.u32 	%r3, %r1, %r2;
	mov.u32 	%r4, %ctaid.y;
	mov.u32 	%r5, %ntid.y;
	mul.lo.u32 	%r6, %r4, %r5;
	mov.u32 	%r7, %tid.x;
	add.u32 	%r8, %r7, %r3;
	mov.u32 	%r9, %tid.y;
	add.u32 	%r10, %r9, %r6;
	ld.param.u32 	%r11, [__cudaparm__Z19kernel_derivative_uPfS_S_jjj_width];
	add.u32 	%r12, %r8, 1;
	setp.le.u32 	%p1, %r11, %r12;
	@%p1 bra 	$Lt_0_1794;
	.loc	16	22	0
	ld.param.u32 	%r13, [__cudaparm__Z19kernel_derivative_uPfS_S_jjj_stride];
	mul.lo.u32 	%r14, %r13, %r10;
	add.u32 	%r15, %r8, %r14;
	cvt.u64.u32 	%rd1, %r15;
	mul.wide.u32 	%rd2, %r15, 4;
	ld.param.u64 	%rd3, [__cudaparm__Z19kernel_derivative_uPfS_S_jjj_u_];
	add.u64 	%rd4, %rd3, %rd2;
	ld.global.f32 	%f1, [%rd4+4];
	ld.global.f32 	%f2, [%rd4+0];
	sub.ftz.f32 	%f3, %f1, %f2;
	ld.param.u64 	%rd5, [__cudaparm__Z19kernel_derivative_uPfS_S_jjj_ux_];
	add.u64 	%rd6, %rd5, %rd2;
	st.global.f32 	[%rd6+0], %f3;
$Lt_0_1794:
	add.u32 	%r16, %r10, 1;
	ld.param.u32 	%r17, [__cudaparm__Z19kernel_derivative_uPfS_S_jjj_height];
	setp.le.u32 	%p2, %r17, %r16;
	@%p2 bra 	$Lt_0_2306;
	.loc	16	27	0
	ld.param.u32 	%r18, [__cudaparm__Z19kernel_derivative_uPfS_S_jjj_stride];
	mul.lo.u32 	%r19, %r10, %r18;
	add.u32 	%r20, %r8, %r19;
	cvt.u64.u32 	%rd7, %r20;
	mul.wide.u32 	%rd8, %r20, 4;
	ld.param.u64 	%rd9, [__cudaparm__Z19kernel_derivative_uPfS_S_jjj_u_];
	mul.lo.u32 	%r21, %r16, %r18;
	add.u32 	%r22, %r8, %r21;
	cvt.u64.u32 	%rd10, %r22;
	mul.wide.u32 	%rd11, %r22, 4;
	add.u64 	%rd12, %rd9, %rd11;
	ld.global.f32 	%f4, [%rd12+0];
	add.u64 	%rd13, %rd8, %rd9;
	ld.global.f32 	%f5, [%rd13+0];
	sub.ftz.f32 	%f6, %f4, %f5;
	ld.param.u64 	%rd14, [__cudaparm__Z19kernel_derivative_uPfS_S_jjj_uy_];
	add.u64 	%rd15, %rd14, %rd8;
	st.global.f32 	[%rd15+0], %f6;
$Lt_0_2306:
	.loc	16	30	0
	exit;
$LDWend__Z19kernel_derivative_uPfS_S_jjj:
	} // _Z19kernel_derivative_uPfS_S_jjj

	.entry _Z14kernel_primaluPfS_S_S_fffS_jjji (
		.param .u64 __cudaparm__Z14kernel_primaluPfS_S_S_fffS_jjji_px,
		.param .u64 __cudaparm__Z14kernel_primaluPfS_S_S_fffS_jjji_py,
		.param .u64 __cudaparm__Z14kernel_primaluPfS_S_S_fffS_jjji_u_,
		.param .u64 __cudaparm__Z14kernel_primaluPfS_S_S_fffS_jjji_u,
		.param .f32 __cudaparm__Z14kernel_primaluPfS_S_S_fffS_jjji_epsilon_u,
		.param .f32 __cudaparm__Z14kernel_primaluPfS_S_S_fffS_jjji_tau,
		.param .f32 __cudaparm__Z14kernel_primaluPfS_S_S_fffS_jjji_xisqr,
		.param .u64 __cudaparm__Z14kernel_primaluPfS_S_S_fffS_jjji_WiT_BiT_DiT_qi,
		.param .u32 __cudaparm__Z14kernel_primaluPfS_S_S_fffS_jjji_stride,
		.param .u32 __cudaparm__Z14kernel_primaluPfS_S_S_fffS_jjji_width_up,
		.param .u32 __cudaparm__Z14kernel_primaluPfS_S_S_fffS_jjji_height_up,
		.param .s32 __cudaparm__Z14kernel_primaluPfS_S_S_fffS_jjji_N_imgs)
	{
	.reg .u32 %r<41>;
	.reg .u64 %rd<19>;
	.reg .f32 %f<20>;
	.reg .pred %p<6>;
	.loc	16	55	0
$LDWbegin__Z14kernel_primaluPfS_S_S_fffS_jjji:
	mov.u32 	%r1, %ctaid.x;
	mov.u32 	%r2, %ntid.x;
	mul.lo.u32 	%r3, %r1, %r2;
	mov.u32 	%r4, %ctaid.y;
	mov.u32 	%r5, %ntid.y;
	mul.lo.u32 	%r6, %r4, %r5;
	mov.u32 	%r7, %tid.x;
	add.u32 	%r8, %r7, %r3;
	mov.u32 	%r9, %tid.y;
	add.u32 	%r10, %r9, %r6;
	ld.param.u32 	%r11, [__cudaparm__Z14kernel_primaluPfS_S_S_fffS_jjji_stride];
	mul.lo.u32 	%r12, %r10, %r11;
	add.u32 	%r13, %r8, %r12;
	cvt.u64.u32 	%rd1, %r13;
	mul.wide.u32 	%rd2, %r13, 4;
	ld.param.u32 	%r14, [__cudaparm__Z14kernel_primaluPfS_S_S_fffS_jjji_width_up];
	set.lt.u32.u32 	%r15, %r8, %r14;
	neg.s32 	%r16, %r15;
	mov.u32 	%r17, 0;
	set.ne.u32.u32 	%r18, %r8, %r17;
	neg.s32 	%r19, %r18;
	and.b32 	%r20, %r16, %r19;
	mov.u32 	%r21, 0;
	setp.eq.s32 	%p1, %r20, %r21;
	@%p1 bra 	$Lt_1_3586;
	.loc	16	69	0
	ld.param.u64 	%rd3, [__cudaparm__Z14kernel_primaluPfS_S_S_fffS_jjji_px];
	add.u64 	%rd4, %rd3, %rd2;
	ld.global.f32 	%f1, [%rd4+0];
	ld.global.f32 	%f2, [%rd4+-4];
	sub.ftz.f32 	%f3, %f1, %f2;
	bra.uni 	$Lt_1_3330;
$Lt_1_3586:
	mov.f32 	%f3, 0f00000000;     	// 0
$Lt_1_3330:
	ld.param.u32 	%r22, [__cudaparm__Z14kernel_primaluPfS_S_S_fffS_jjji_height_up];
	set.lt.u32.u32 	%r23, %r10, %r22;
	neg.s32 	%r24, %r23;
	mov.u32 	%r25, 0;
	set.ne.u32.u32 	%r26, %r10, %r25;
	neg.s32 	%r27, %r26;
	and.b32 	%r28, %r24, %r27;
	mov.u32 	%r29, 0;
	setp.eq.s32 	%p2, %r28, %r29;
	@%p2 bra 	$Lt_1_4098;
	.loc	16	71	0
	ld.param.u64 	%rd5, [__cudaparm__Z14kernel_primaluPfS_S_S_fffS_jjji_py];
	add.u64 	%rd6, %rd2, %rd5;
	ld.global.f32 	%f4, [%rd6+0];
	sub.u32 	%r30, %r10, 1;
	mul.lo.u32 	%r31, %r11, %r30;
	add.u32 	%r32, %r8, %r31;
	cvt.u64.u32 	%rd7, %r32;
	mul.wide.u32 	%rd8, %r32, 4;
	add.u64 	%rd9, %rd5, %rd8;
	ld.global.f32 	%f5, [%rd9+0];
	sub.ftz.f32 	%f6, %f4, %f5;
	bra.uni 	$Lt_1_3842;
$Lt_1_4098:
	mov.f32 	%f6, 0f00000000;     	// 0
$Lt_1_3842:
	.loc	16	75	0
	ld.param.u64 	%rd10, [__cudaparm__Z14kernel_primaluPfS_S_S_fffS_jjji_u];
	add.u64 	%rd11, %rd10, %rd2;
	ld.global.f32 	%f7, [%rd11+0];
	ld.param.s32 	%r33, [__cudaparm__Z14kernel_primaluPfS_S_S_fffS_jjji_N_imgs];
	mov.u32 	%r34, 0;
	setp.le.s32 	%p3, %r33, %r34;
	@%p3 bra 	$Lt_1_5378;
	mov.s32 	%r35, %r33;
	mul.lo.u32 	%r36, %r22, %r14;
	mov.s32 	%r37, %r13;
	ld.param.u64 	%rd12, [__cudaparm__Z14kernel_primaluPfS_S_S_fffS_jjji_WiT_BiT_DiT_qi];
	mov.s32 	%r38, 0;
	mov.f32 	%f8, 0f00000000;     	// 0
	mov.s32 	%r39, %r35;
$Lt_1_4866:
 //<loop> Loop body line 75, nesting depth: 1, estimated iterations: unknown
	.loc	16	83	0
	cvt.u64.u32 	%rd13, %r37;
	mul.wide.u32 	%rd14, %r37, 4;
	add.u64 	%rd15, %rd12, %rd14;
	ld.global.f32 	%f9, [%rd15+0];
	add.ftz.f32 	%f8, %f9, %f8;
	add.s32 	%r38, %r38, 1;
	add.u32 	%r37, %r36, %r37;
	setp.ne.s32 	%p4, %r33, %r38;
	@%p4 bra 	$Lt_1_4866;
	bra.uni 	$Lt_1_4354;
$Lt_1_5378:
	mov.f32 	%f8, 0f00000000;     	// 0
$Lt_1_4354:
	.loc	16	87	0
	add.ftz.f32 	%f10, %f6, %f3;
	ld.param.f32 	%f11, [__cudaparm__Z14kernel_primaluPfS_S_S_fffS_jjji_xisqr];
	mul.ftz.f32 	%f12, %f11, %f8;
	sub.ftz.f32 	%f13, %f12, %f10;
	ld.param.f32 	%f14, [__cudaparm__Z14kernel_primaluPfS_S_S_fffS_jjji_tau];
	mul.ftz.f32 	%f15, %f14, %f13;
	sub.ftz.f32 	%f16, %f7, %f15;
	st.global.f32 	[%rd11+0], %f16;
	.loc	16	89	0
	add.ftz.f32 	%f17, %f16, %f16;
	sub.ftz.f32 	%f18, %f17, %f7;
	ld.param.u64 	%rd16, [__cudaparm__Z14kernel_primaluPfS_S_S_fffS_jjji_u_];
	add.u64 	%rd17, %rd16, %rd2;
	st.global.f32 	[%rd17+0], %f18;
	.loc	16	91	0
	exit;
$LDWend__Z14kernel_primaluPfS_S_S_fffS_jjji:
	} // _Z14kernel_primaluPfS_S_S_fffS_jjji



// ===== COMPILED SASS (sm_100) =====

	.target	sm_100

	.elftype	@"ET_EXEC"


//--------------------- .note.nv.tkinfo           --------------------------
	.section	.note.nv.tkinfo,"",@"SHT_NOTE"
	.sectionflags	@"SHF_NOTE_NV_TKINFO"
	.tkinfo
        /*0018*/ 	.word	0x00000002
        /*0030*/ 	.string	""
        /*0030*/ 	.string	"ptxas"
        /*0030*/ 	.string	"Cuda compilation tools, release 13.0, V13.0.88"
        /*0030*/ 	.string	"Build cuda_13.0.r13.0/compiler.36424714_0"
        /*0030*/ 	.string	"-arch sm_100 "



//--------------------- .note.nv.cuinfo           --------------------------
	.section	.note.nv.cuinfo,"",@"SHT_NOTE"
	.sectionflags	@"SHF_NOTE_NV_CUINFO"
        /*0018*/ 	.short	0x0002
        /*001a*/ 	.short	0x0014
        /*001c*/ 	.short	0x0082
	.zero		2


//--------------------- .nv.info                  --------------------------
	.section	.nv.info,"",@"SHT_CUDA_INFO"
	.align	4


	//----- nvinfo : EIATTR_REGCOUNT
	.align		4
        /*0000*/ 	.byte	0x04, 0x2f
        /*0002*/ 	.short	(.L_1 - .L_0)
	.align		4
.L_0:
        /*0004*/ 	.word	index@(_Z19kernel_derivative_uPfS_S_jjj)
        /*0008*/ 	.word	0x0000000e


	//----- nvinfo : EIATTR_FRAME_SIZE
	.align		4
.L_1:
        /*000c*/ 	.byte	0x04, 0x11
        /*000e*/ 	.short	(.L_3 - .L_2)
	.align		4
.L_2:
        /*0010*/ 	.word	index@(_Z19kernel_derivative_uPfS_S_jjj)
        /*0014*/ 	.word	0x00000000


	//----- nvinfo : EIATTR_REGCOUNT
	.align		4
.L_3:
        /*0018*/ 	.byte	0x04, 0x2f
        /*001a*/ 	.short	(.L_5 - .L_4)
	.align		4
.L_4:
        /*001c*/ 	.word	index@(_Z14kernel_primaluPfS_S_S_fffS_jjji)
        /*0020*/ 	.word	0x00000018


	//----- nvinfo : EIATTR_FRAME_SIZE
	.align		4
.L_5:
        /*0024*/ 	.byte	0x04, 0x11
        /*0026*/ 	.short	(.L_7 - .L_6)
	.align		4
.L_6:
        /*0028*/ 	.word	index@(_Z14kernel_primaluPfS_S_S_fffS_jjji)
        /*002c*/ 	.word	0x00000000


	//----- nvinfo : EIATTR_MIN_STACK_SIZE
	.align		4
.L_7:
        /*0030*/ 	.byte	0x04, 0x12
        /*0032*/ 	.short	(.L_9 - .L_8)
	.align		4
.L_8:
        /*0034*/ 	.word	index@(_Z14kernel_primaluPfS_S_S_fffS_jjji)
        /*0038*/ 	.word	0x00000000


	//----- nvinfo : EIATTR_MIN_STACK_SIZE
	.align		4
.L_9:
        /*003c*/ 	.byte	0x04, 0x12
        /*003e*/ 	.short	(.L_11 - .L_10)
	.align		4
.L_10:
        /*0040*/ 	.word	index@(_Z19kernel_derivative_uPfS_S_jjj)
        /*0044*/ 	.word	0x00000000
.L_11:


//--------------------- .nv.compat                --------------------------
	.section	.nv.compat,"",@"SHT_CUDA_COMPAT_INFO"
	.align	4
        /*0000*/ 	.byte	0x02, 0x09, 0x00, 0x00, 0x02, 0x02, 0x01, 0x00, 0x02, 0x05, 0x05, 0x00, 0x03, 0x07, 0x01, 0x01
        /*0010*/ 	.byte	0x02, 0x03, 0x00, 0x00, 0x02, 0x06, 0x01, 0x00, 0x04, 0x0b, 0x08, 0x00, 0x09, 0x00, 0x00, 0x00
        /*0020*/ 	.byte	0x00, 0x00, 0x00, 0x00


//--------------------- .nv.info._Z14kernel_primaluPfS_S_S_fffS_jjji --------------------------
	.section	.nv.info._Z14kernel_primaluPfS_S_S_fffS_jjji,"",@"SHT_CUDA_INFO"
	.sectionflags	@""
	.align	4


	//----- nvinfo : EIATTR_CUDA_API_VERSION
	.align		4
        /*0000*/ 	.byte	0x04, 0x37
        /*0002*/ 	.short	(.L_13 - .L_12)
.L_12:
        /*0004*/ 	.word	0x00000082


	//----- nvinfo : EIATTR_KPARAM_INFO
	.align		4
.L_13:
        /*0008*/ 	.byte	0x04, 0x17
        /*000a*/ 	.short	(.L_15 - .L_14)
.L_14:
        /*000c*/ 	.word	0x00000000
        /*0010*/ 	.short	0x000b
        /*0012*/ 	.short	0x0044
        /*0014*/ 	.byte	0x00, 0xf0, 0x11, 0x00


	//----- nvinfo : EIATTR_KPARAM_INFO
	.align		4
.L_15:
        /*0018*/ 	.byte	0x04, 0x17
        /*001a*/ 	.short	(.L_17 - .L_16)
.L_16:
        /*001c*/ 	.word	0x00000000
        /*0020*/ 	.short	0x000a
        /*0022*/ 	.short	0x0040
        /*0024*/ 	.byte	0x00, 0xf0, 0x11, 0x00


	//----- nvinfo : EIATTR_KPARAM_INFO
	.align		4
.L_17:
        /*0028*/ 	.byte	0x04, 0x17
        /*002a*/ 	.short	(.L_19 - .L_18)
.L_18:
        /*002c*/ 	.word	0x00000000
        /*0030*/ 	.short	0x0009
        /*0032*/ 	.short	0x003c
        /*0034*/ 	.byte	0x00, 0xf0, 0x11, 0x00


	//----- nvinfo : EIATTR_KPARAM_INFO
	.align		4
.L_19:
        /*0038*/ 	.byte	0x04, 0x17
        /*003a*/ 	.short	(.L_21 - .L_20)
.L_20:
        /*003c*/ 	.word	0x00000000
        /*0040*/ 	.short	0x0008
        /*0042*/ 	.short	0x0038
        /*0044*/ 	.byte	0x00, 0xf0, 0x11, 0x00


	//----- nvinfo : EIATTR_KPARAM_INFO
	.align		4
.L_21:
        /*0048*/ 	.byte	0x04, 0x17
        /*004a*/ 	.short	(.L_23 - .L_22)
.L_22:
        /*004c*/ 	.word	0x00000000
        /*0050*/ 	.short	0x0007
        /*0052*/ 	.short	0x0030
        /*0054*/ 	.byte	0x00, 0xf0, 0x21, 0x00


	//----- nvinfo : EIATTR_KPARAM_INFO
	.align		4
.L_23:
        /*0058*/ 	.byte	0x04, 0x17
        /*005a*/ 	.short	(.L_25 - .L_24)
.L_24:
        /*005c*/ 	.word	0x00000000
        /*0060*/ 	.short	0x0006
        /*0062*/ 	.short	0x0028
        /*0064*/ 	.byte	0x00, 0xf0, 0x11, 0x00


	//----- nvinfo : EIATTR_KPARAM_INFO
	.align		4
.L_25:
        /*0068*/ 	.byte	0x04, 0x17
        /*006a*/ 	.short	(.L_27 - .L_26)
.L_26:
        /*006c*/ 	.word	0x00000000
        /*0070*/ 	.short	0x0005
        /*0072*/ 	.short	0x0024
        /*0074*/ 	.byte	0x00, 0xf0, 0x11, 0x00


	//----- nvinfo : EIATTR_KPARAM_INFO
	.align		4
.L_27:
        /*0078*/ 	.byte	0x04, 0x17
        /*007a*/ 	.short	(.L_29 - .L_28)
.L_28:
        /*007c*/ 	.word	0x00000000
        /*0080*/ 	.short	0x0004
        /*0082*/ 	.short	0x0020
        /*0084*/ 	.byte	0x00, 0xf0, 0x11, 0x00


	//----- nvinfo : EIATTR_KPARAM_INFO
	.align		4
.L_29:
        /*0088*/ 	.byte	0x04, 0x17
        /*008a*/ 	.short	(.L_31 - .L_30)
.L_30:
        /*008c*/ 	.word	0x00000000
        /*0090*/ 	.short	0x0003
        /*0092*/ 	.short	0x0018
        /*0094*/ 	.byte	0x00, 0xf0, 0x21, 0x00


	//----- nvinfo : EIATTR_KPARAM_INFO
	.align		4
.L_31:
        /*0098*/ 	.byte	0x04, 0x17
        /*009a*/ 	.short	(.L_33 - .L_32)
.L_32:
        /*009c*/ 	.word	0x00000000
        /*00a0*/ 	.short	0x0002
        /*00a2*/ 	.short	0x0010
        /*00a4*/ 	.byte	0x00, 0xf0, 0x21, 0x00


	//----- nvinfo : EIATTR_KPARAM_INFO
	.align		4
.L_33:
        /*00a8*/ 	.byte	0x04, 0x17
        /*00aa*/ 	.short	(.L_35 - .L_34)
.L_34:
        /*00ac*/ 	.word	0x00000000
        /*00b0*/ 	.short	0x0001
        /*00b2*/ 	.short	0x0008
        /*00b4*/ 	.byte	0x00, 0xf0, 0x21, 0x00


	//----- nvinfo : EIATTR_KPARAM_INFO
	.align		4
.L_35:
        /*00b8*/ 	.byte	0x04, 0x17
        /*00ba*/ 	.short	(.L_37 - .L_36)
.L_36:
        /*00bc*/ 	.word	0x00000000
        /*00c0*/ 	.short	0x0000
        /*00c2*/ 	.short	0x0000
        /*00c4*/ 	.byte	0x00, 0xf0, 0x21, 0x00


	//----- nvinfo : EIATTR_SPARSE_MMA_MASK
	.align		4
.L_37:
        /*00c8*/ 	.byte	0x03, 0x50
        /*00ca*/ 	.short	0x0000


	//----- nvinfo : EIATTR_MAXREG_COUNT
	.align		4
        /*00cc*/ 	.byte	0x03, 0x1b
        /*00ce*/ 	.short	0x00ff


	//----- nvinfo : EIATTR_MERCURY_ISA_VERSION
	.align		4
        /*00d0*/ 	.byte	0x03, 0x5f
        /*00d2*/ 	.short	0x0101


	//----- nvinfo : EIATTR_VRC_CTA_INIT_COUNT
	.align		4
        /*00d4*/ 	.byte	0x02, 0x4a
	.zero		1
	.zero		1


	//----- nvinfo : EIATTR_EXIT_INSTR_OFFSETS
	.align		4
        /*00d8*/ 	.byte	0x04, 0x1c
        /*00da*/ 	.short	(.L_39 - .L_38)


	//   ....[0]....
.L_38:
        /*00dc*/ 	.word	0x000006a0


	//----- nvinfo : EIATTR_CBANK_PARAM_SIZE
	.align		4
.L_39:
        /*00e0*/ 	.byte	0x03, 0x19
        /*00e2*/ 	.short	0x0048


	//----- nvinfo : EIATTR_PARAM_CBANK
	.align		4
        /*00e4*/ 	.byte	0x04, 0x0a
        /*00e6*/ 	.short	(.L_41 - .L_40)
	.align		4
.L_40:
        /*00e8*/ 	.word	index@(.nv.constant0._Z14kernel_primaluPfS_S_S_fffS_jjji)
        /*00ec*/ 	.short	0x0380
        /*00ee*/ 	.short	0x0048


	//----- nvinfo : EIATTR_SW_WAR
	.align		4
.L_41:
        /*00f0*/ 	.byte	0x04, 0x36
        /*00f2*/ 	.short	(.L_43 - .L_42)
.L_42:
        /*00f4*/ 	.word	0x00000008
.L_43:


//--------------------- .nv.info._Z19kernel_derivative_uPfS_S_jjj --------------------------
	.section	.nv.info._Z19kernel_derivative_uPfS_S_jjj,"",@"SHT_CUDA_INFO"
	.sectionflags	@""
	.align	4


	//----- nvinfo : EIATTR_CUDA_API_VERSION
	.align		4
        /*0000*/ 	.byte	0x04, 0x37
        /*0002*/ 	.short	(.L_45 - .L_44)
.L_44:
        /*0004*/ 	.word	0x00000082


	//----- nvinfo : EIATTR_KPARAM_INFO
	.align		4
.L_45:
        /*0008*/ 	.byte	0x04, 0x17
        /*000a*/ 	.short	(.L_47 - .L_46)
.L_46:
        /*000c*/ 	.word	0x00000000
        /*0010*/ 	.short	0x0005
        /*0012*/ 	.short	0x0020
        /*0014*/ 	.byte	0x00, 0xf0, 0x11, 0x00


	//----- nvinfo : EIATTR_KPARAM_INFO
	.align		4
.L_47:
        /*0018*/ 	.byte	0x04, 0x17
        /*001a*/ 	.short	(.L_49 - .L_48)
.L_48:
        /*001c*/ 	.word	0x00000000
        /*0020*/ 	.short	0x0004
        /*0022*/ 	.short	0x001c
        /*0024*/ 	.byte	0x00, 0xf0, 0x11, 0x00


	//----- nvinfo : EIATTR_KPARAM_INFO
	.align		4
.L_49:
        /*0028*/ 	.byte	0x04, 0x17
        /*002a*/ 	.short	(.L_51 - .L_50)
.L_50:
        /*002c*/ 	.word	0x00000000
        /*0030*/ 	.short	0x0003
        /*0032*/ 	.short	0x0018
        /*0034*/ 	.byte	0x00, 0xf0, 0x11, 0x00


	//----- nvinfo : EIATTR_KPARAM_INFO
	.align		4
.L_51:
        /*0038*/ 	.byte	0x04, 0x17
        /*003a*/ 	.short	(.L_53 - .L_52)
.L_52:
        /*003c*/ 	.word	0x00000000
        /*0040*/ 	.short	0x0002
        /*0042*/ 	.short	0x0010
        /*0044*/ 	.byte	0x00, 0xf0, 0x21, 0x00


	//----- nvinfo : EIATTR_KPARAM_INFO
	.align		4
.L_53:
        /*0048*/ 	.byte	0x04, 0x17
        /*004a*/ 	.short	(.L_55 - .L_54)
.L_54:
        /*004c*/ 	.word	0x00000000
        /*0050*/ 	.short	0x0001
        /*0052*/ 	.short	0x0008
        /*0054*/ 	.byte	0x00, 0xf0, 0x21, 0x00


	//----- nvinfo : EIATTR_KPARAM_INFO
	.align		4
.L_55:
        /*0058*/ 	.byte	0x04, 0x17
        /*005a*/ 	.short	(.L_57 - .L_56)
.L_56:
        /*005c*/ 	.word	0x00000000
        /*0060*/ 	.short	0x0000
        /*0062*/ 	.short	0x0000
        /*0064*/ 	.byte	0x00, 0xf0, 0x21, 0x00


	//----- nvinfo : EIATTR_SPARSE_MMA_MASK
	.align		4
.L_57:
        /*0068*/ 	.byte	0x03, 0x50
        /*006a*/ 	.short	0x0000


	//----- nvinfo : EIATTR_MAXREG_COUNT
	.align		4
        /*006c*/ 	.byte	0x03, 0x1b
        /*006e*/ 	.short	0x00ff


	//----- nvinfo : EIATTR_MERCURY_ISA_VERSION
	.align		4
        /*0070*/ 	.byte	0x03, 0x5f
        /*0072*/ 	.short	0x0101


	//----- nvinfo : EIATTR_VRC_CTA_INIT_COUNT
	.align		4
        /*0074*/ 	.byte	0x02, 0x4a
	.zero		1
	.zero		1


	//----- nvinfo : EIATTR_EXIT_INSTR_OFFSETS
	.align		4
        /*0078*/ 	.byte	0x04, 0x1c
        /*007a*/ 	.short	(.L_59 - .L_58)


	//   ....[0]....
.L_58:
        /*007c*/ 	.word	0x000001d0


	//   ....[1]....
        /*0080*/ 	.word	0x000002a0


	//----- nvinfo : EIATTR_CRS_STACK_SIZE
	.align		4
.L_59:
        /*0084*/ 	.byte	0x04, 0x1e
        /*0086*/ 	.short	(.L_61 - .L_60)
.L_60:
        /*0088*/ 	.word	0x00000000


	//----- nvinfo : EIATTR_CBANK_PARAM_SIZE
	.align		4
.L_61:
        /*008c*/ 	.byte	0x03, 0x19
        /*008e*/ 	.short	0x0024


	//----- nvinfo : EIATTR_PARAM_CBANK
	.align		4
        /*0090*/ 	.byte	0x04, 0x0a
        /*0092*/ 	.short	(.L_63 - .L_62)
	.align		4
.L_62:
        /*0094*/ 	.word	index@(.nv.constant0._Z19kernel_derivative_uPfS_S_jjj)
        /*0098*/ 	.short	0x0380
        /*009a*/ 	.short	0x0024


	//----- nvinfo : EIATTR_SW_WAR
	.align		4
.L_63:
        /*009c*/ 	.byte	0x04, 0x36
        /*009e*/ 	.short	(.L_65 - .L_64)
.L_64:
        /*00a0*/ 	.word	0x00000008
.L_65:


//--------------------- .nv.callgraph             --------------------------
	.section	.nv.callgraph,"",@"SHT_CUDA_CALLGRAPH"
	.align	4
	.sectionentsize	8
	.align		4
        /*0000*/ 	.word	0x00000000
	.align		4
        /*0004*/ 	.word	0xffffffff
	.align		4
        /*0008*/ 	.word	0x00000000
	.align		4
        /*000c*/ 	.word	0xfffffffe
	.align		4
        /*0010*/ 	.word	0x00000000
	.align		4
        /*0014*/ 	.word	0xfffffffd
	.align		4
        /*0018*/ 	.word	0x00000000
	.align		4
        /*001c*/ 	.word	0xfffffffc


//--------------------- .text._Z14kernel_primaluPfS_S_S_fffS_jjji --------------------------
	.section	.text._Z14kernel_primaluPfS_S_S_fffS_jjji,"ax",@progbits
	.align	128
.text._Z14kernel_primaluPfS_S_S_fffS_jjji:
        .type           _Z14kernel_primaluPfS_S_S_fffS_jjji,@function
        .size           _Z14kernel_primaluPfS_S_S_fffS_jjji,(.L_x_10 - _Z14kernel_primaluPfS_S_S_fffS_jjji)
        .other          _Z14kernel_primaluPfS_S_S_fffS_jjji,@"STO_CUDA_ENTRY STV_DEFAULT"
_Z14kernel_primaluPfS_S_S_fffS_jjji:
[----:B------:R-:W-:Y:S01]  /*0000*/  LDC R1, c[0x0][0x37c] ;  /* 0x0000df00ff017b82 */ /* 0x000fe20000000800 */
[----:B------:R-:W0:Y:S07]  /*0010*/  S2R R5, SR_TID.Y ;  /* 0x0000000000057919 */ /* 0x000e2e0000002200 */
[----:B------:R-:W1:Y:S01]  /*0020*/  LDC R3, c[0x0][0x360] ;  /* 0x0000d800ff037b82 */ /* 0x000e620000000800 */
[----:B------:R-:W2:Y:S01]  /*0030*/  LDCU.64 UR8, c[0x0][0x3b8] ;  /* 0x00007700ff0877ac */ /* 0x000ea20008000a00 */
[----:B------:R-:W1:Y:S01]  /*0040*/  S2R R4, SR_TID.X ;  /* 0x0000000000047919 */ /* 0x000e620000002100 */
[----:B------:R-:W3:Y:S05]  /*0050*/  LDCU.64 UR6, c[0x0][0x358] ;  /* 0x00006b00ff0677ac */ /* 0x000eea0008000a00 */
[----:B------:R-:W0:Y:S08]  /*0060*/  S2UR UR5, SR_CTAID.Y ;  /* 0x00000000000579c3 */ /* 0x000e300000002600 */
[----:B------:R-:W0:Y:S08]  /*0070*/  LDC R2, c[0x0][0x364] ;  /* 0x0000d900ff027b82 */ /* 0x000e300000000800 */
[----:B------:R-:W1:Y:S08]  /*0080*/  S2UR UR4, SR_CTAID.X ;  /* 0x00000000000479c3 */ /* 0x000e700000002500 */
[----:B------:R-:W4:Y:S01]  /*0090*/  LDC R0, c[0x0][0x3c0] ;  /* 0x0000f000ff007b82 */ /* 0x000f220000000800 */
[----:B0-----:R-:W-:-:S05]  /*00a0*/  IMAD R2, R2, UR5, R5 ;  /* 0x0000000502027c24 */ /* 0x001fca000f8e0205 */
[C---:B------:R-:W-:Y:S01]  /*00b0*/  ISETP.NE.U32.AND P1, PT, R2.reuse, RZ, PT ;  /* 0x000000ff0200720c */ /* 0x040fe20003f25070 */
[----:B-1----:R-:W-:Y:S02]  /*00c0*/  IMAD R3, R3, UR4, R4 ;  /* 0x0000000403037c24 */ /* 0x002fe4000f8e0204 */
[----:B------:R-:W0:Y:S03]  /*00d0*/  LDC.64 R4, c[0x0][0x398] ;  /* 0x0000e600ff047b82 */ /* 0x000e260000000a00 */
[C---:B------:R-:W-:Y:S02]  /*00e0*/  ISETP.NE.U32.AND P0, PT, R3.reuse, RZ, PT ;  /* 0x000000ff0300720c */ /* 0x040fe40003f05070 */
[----:B----4-:R-:W-:Y:S02]  /*00f0*/  ISETP.LT.U32.AND P1, PT, R2, R0, P1 ;  /* 0x000000000200720c */ /* 0x010fe40000f21070 */
[----:B--2---:R-:W-:-:S11]  /*0100*/  ISETP.LT.U32.AND P0, PT, R3, UR9, P0 ;  /* 0x0000000903007c0c */ /* 0x004fd60008701070 */
[----:B------:R-:W1:Y:S01]  /*0110*/  @P1 LDC.64 R12, c[0x0][0x388] ;  /* 0x0000e200ff0c1b82 */ /* 0x000e620000000a00 */
[C---:B------:R-:W-:Y:S01]  /*0120*/  @P1 IADD3 R8, PT, PT, R2.reuse, -0x1, RZ ;  /* 0xffffffff02081810 */ /* 0x040fe20007ffe0ff */
[----:B------:R-:W-:-:S04]  /*0130*/  IMAD R2, R2, UR8, R3 ;  /* 0x0000000802027c24 */ /* 0x000fc8000f8e0203 */
[----:B------:R-:W-:Y:S01]  /*0140*/  @P1 IMAD R3, R8, UR8, R3 ;  /* 0x0000000808031c24 */ /* 0x000fe2000f8e0203 */
[----:B------:R-:W2:Y:S01]  /*0150*/  LDCU UR8, c[0x0][0x3c4] ;  /* 0x00007880ff0877ac */ /* 0x000ea20008000800 */
[----:B------:R-:W4:Y:S01]  /*0160*/  @P0 LDC.64 R6, c[0x0][0x380] ;  /* 0x0000e000ff060b82 */ /* 0x000f220000000a00 */
[----:B0-----:R-:W-:-:S04]  /*0170*/  IMAD.WIDE.U32 R4, R2, 0x4, R4 ;  /* 0x0000000402047825 */ /* 0x001fc800078e0004 */
[----:B-1----:R-:W-:-:S04]  /*0180*/  @P1 IMAD.WIDE.U32 R10, R2, 0x4, R12 ;  /* 0x00000004020a1825 */ /* 0x002fc800078e000c */
[----:B------:R-:W-:Y:S02]  /*0190*/  @P1 IMAD.WIDE.U32 R12, R3, 0x4, R12 ;  /* 0x00000004030c1825 */ /* 0x000fe400078e000c */
[----:B---3--:R-:W3:Y:S02]  /*01a0*/  @P1 LDG.E R10, desc[UR6][R10.64] ;  /* 0x000000060a0a1981 */ /* 0x008ee4000c1e1900 */
[----:B----4-:R-:W-:Y:S02]  /*01b0*/  @P0 IMAD.WIDE.U32 R6, R2, 0x4, R6 ;  /* 0x0000000402060825 */ /* 0x010fe400078e0006 */
[----:B------:R-:W3:Y:S04]  /*01c0*/  @P1 LDG.E R13, desc[UR6][R12.64] ;  /* 0x000000060c0d1981 */ /* 0x000ee8000c1e1900 */
[----:B------:R-:W4:Y:S04]  /*01d0*/  @P0 LDG.E R8, desc[UR6][R6.64] ;  /* 0x0000000606080981 */ /* 0x000f28000c1e1900 */
[----:B------:R-:W4:Y:S04]  /*01e0*/  @P0 LDG.E R9, desc[UR6][R6.64+-0x4] ;  /* 0xfffffc0606090981 */ /* 0x000f28000c1e1900 */
[----:B------:R0:W5:Y:S01]  /*01f0*/  LDG.E R3, desc[UR6][R4.64] ;  /* 0x0000000604037981 */ /* 0x000162000c1e1900 */
[----:B--2---:R-:W-:Y:S01]  /*0200*/  UISETP.GT.AND UP0, UPT, UR8, URZ, UPT ;  /* 0x000000ff0800728c */ /* 0x004fe2000bf04270 */
[----:B----4-:R-:W-:Y:S01]  /*0210*/  @P0 FADD.FTZ R8, R8, -R9 ;  /* 0x8000000908080221 */ /* 0x010fe20000010000 */
[----:B---3--:R-:W-:Y:S01]  /*0220*/  @P1 FADD.FTZ R9, R10, -R13 ;  /* 0x8000000d0a091221 */ /* 0x008fe20000010000 */
[----:B------:R-:W-:-:S02]  /*0230*/  @!P0 MOV R8, RZ ;  /* 0x000000ff00088202 */ /* 0x000fc40000000f00 */
[----:B------:R-:W-:-:S04]  /*0240*/  @!P1 MOV R9, RZ ;  /* 0x000000ff00099202 */ /* 0x000fc80000000f00 */
[----:B0-----:R-:W-:Y:S05]  /*0250*/  BRA.U !UP0, `(.L_x_0) ;  /* 0x0000000108e07547 */ /* 0x001fea000b800000 */
[----:B------:R-:W0:Y:S01]  /*0260*/  LDC.64 R6, c[0x0][0x3b0] ;  /* 0x0000ec00ff067b82 */ /* 0x000e220000000a00 */
[----:B------:R-:W-:Y:S01]  /*0270*/  UISETP.GT.AND UP0, UPT, UR8, URZ, UPT ;  /* 0x000000ff0800728c */ /* 0x000fe2000bf04270 */
[----:B------:R-:W-:Y:S01]  /*0280*/  HFMA2 R10, -RZ, RZ, 0, 0 ;  /* 0x00000000ff0a7431 */ /* 0x000fe200000001ff */
[----:B------:R-:W-:Y:S01]  /*0290*/  MOV R11, R2 ;  /* 0x00000002000b7202 */ /* 0x000fe20000000f00 */
[----:B------:R-:W-:-:S06]  /*02a0*/  UMOV UR4, URZ ;  /* 0x000000ff00047c82 */ /* 0x000fcc0008000000 */
[----:B------:R-:W-:Y:S05]  /*02b0*/  BRA.U !UP0, `(.L_x_1) ;  /* 0x0000000108a87547 */ /* 0x000fea000b800000 */
[----:B------:R-:W-:Y:S02]  /*02c0*/  UIADD3 UR5, UPT, UPT, -UR4, UR8, URZ ;  /* 0x0000000804057290 */ /* 0x000fe4000fffe1ff */
[----:B------:R-:W-:Y:S02]  /*02d0*/  UPLOP3.LUT UP0, UPT, UPT, UPT, UPT, 0x80, 0x8 ;  /* 0x000000000008789c */ /* 0x000fe40003f0f070 */
[----:B------:R-:W-:-:S09]  /*02e0*/  UISETP.GT.AND UP1, UPT, UR5, 0x3, UPT ;  /* 0x000000030500788c */ /* 0x000fd2000bf24270 */
[----:B------:R-:W-:Y:S05]  /*02f0*/  BRA.U !UP1, `(.L_x_2) ;  /* 0x0000000109587547 */ /* 0x000fea000b800000 */
[----:B------:R-:W1:Y:S01]  /*0300*/  LDC.64 R12, c[0x0][0x3b0] ;  /* 0x0000ec00ff0c7b82 */ /* 0x000e620000000a00 */
[----:B------:R-:W-:Y:S02]  /*0310*/  UIADD3 UR5, UPT, UPT, UR8, -0x3, URZ ;  /* 0xfffffffd08057890 */ /* 0x000fe4000fffe0ff */
[----:B------:R-:W-:-:S11]  /*0320*/  UPLOP3.LUT UP0, UPT, UPT, UPT, UPT, 0x40, 0x4 ;  /* 0x000000000004789c */ /* 0x000fd60003f0e870 */
.L_x_3:
[----:B------:R-:W-:Y:S02]  /*0330*/  IMAD R15, R0, UR9, R11 ;  /* 0x00000009000f7c24 */ /* 0x000fe4000f8e020b */
[----:B-1----:R-:W-:-:S04]  /*0340*/  IMAD.WIDE.U32 R20, R11, 0x4, R12 ;  /* 0x000000040b147825 */ /* 0x002fc800078e000c */
[C---:B------:R-:W-:Y:S02]  /*0350*/  IMAD R17, R0.reuse, UR9, R15 ;  /* 0x0000000900117c24 */ /* 0x040fe4000f8e020f */
[----:B------:R-:W-:Y:S01]  /*0360*/  IMAD.WIDE.U32 R14, R15, 0x4, R12 ;  /* 0x000000040f0e7825 */ /* 0x000fe200078e000c */
[----:B------:R-:W2:Y:S03]  /*0370*/  LDG.E R21, desc[UR6][R20.64] ;  /* 0x0000000614157981 */ /* 0x000ea6000c1e1900 */
[----:B------:R-:W-:Y:S02]  /*0380*/  IMAD R11, R0, UR9, R17 ;  /* 0x00000009000b7c24 */ /* 0x000fe4000f8e0211 */
[--C-:B------:R-:W-:Y:S01]  /*0390*/  IMAD.WIDE.U32 R16, R17, 0x4, R12.reuse ;  /* 0x0000000411107825 */ /* 0x100fe200078e000c */
[----:B------:R-:W3:Y:S03]  /*03a0*/  LDG.E R15, desc[UR6][R14.64] ;  /* 0x000000060e0f7981 */ /* 0x000ee6000c1e1900 */
[----:B------:R-:W-:-:S02]  /*03b0*/  IMAD.WIDE.U32 R18, R11, 0x4, R12 ;  /* 0x000000040b127825 */ /* 0x000fc400078e000c */
[----:B------:R-:W4:Y:S04]  /*03c0*/  LDG.E R17, desc[UR6][R16.64] ;  /* 0x0000000610117981 */ /* 0x000f28000c1e1900 */
[----:B------:R-:W4:Y:S01]  /*03d0*/  LDG.E R19, desc[UR6][R18.64] ;  /* 0x0000000612137981 */ /* 0x000f22000c1e1900 */
[----:B------:R-:W-:Y:S01]  /*03e0*/  UIADD3 UR4, UPT, UPT, UR4, 0x4, URZ ;  /* 0x0000000404047890 */ /* 0x000fe2000fffe0ff */
[----:B------:R-:W-:-:S03]  /*03f0*/  IMAD R11, R0, UR9, R11 ;  /* 0x00000009000b7c24 */ /* 0x000fc6000f8e020b */
[----:B------:R-:W-:Y:S01]  /*0400*/  UISETP.GE.AND UP1, UPT, UR4, UR5, UPT ;  /* 0x000000050400728c */ /* 0x000fe2000bf26270 */
[----:B--2---:R-:W-:-:S04]  /*0410*/  FADD.FTZ R10, R21, R10 ;  /* 0x0000000a150a7221 */ /* 0x004fc80000010000 */
[----:B---3--:R-:W-:-:S04]  /*0420*/  FADD.FTZ R10, R10, R15 ;  /* 0x0000000f0a0a7221 */ /* 0x008fc80000010000 */
[----:B----4-:R-:W-:-:S04]  /*0430*/  FADD.FTZ R10, R10, R17 ;  /* 0x000000110a0a7221 */ /* 0x010fc80000010000 */
[----:B------:R-:W-:Y:S01]  /*0440*/  FADD.FTZ R10, R10, R19 ;  /* 0x000000130a0a7221 */ /* 0x000fe20000010000 */
[----:B------:R-:W-:Y:S06]  /*0450*/  BRA.U !UP1, `(.L_x_3) ;  /* 0xfffffffd09b47547 */ /* 0x000fec000b83ffff */
.L_x_2:
[----:B------:R-:W-:-:S04]  /*0460*/  UIADD3 UR5, UPT, UPT, -UR4, UR8, URZ ;  /* 0x0000000804057290 */ /* 0x000fc8000fffe1ff */
[----:B------:R-:W-:-:S09]  /*0470*/  UISETP.GT.AND UP1, UPT, UR5, 0x1, UPT ;  /* 0x000000010500788c */ /* 0x000fd2000bf24270 */
[----:B------:R-:W-:Y:S05]  /*0480*/  BRA.U !UP1, `(.L_x_4) ;  /* 0x00000001092c7547 */ /* 0x000fea000b800000 */
[----:B------:R-:W1:Y:S01]  /*0490*/  LDC.64 R14, c[0x0][0x3b0] ;  /* 0x0000ec00ff0e7b82 */ /* 0x000e620000000a00 */
[----:B------:R-:W-:Y:S02]  /*04a0*/  IMAD R17, R0, UR9, R11 ;  /* 0x0000000900117c24 */ /* 0x000fe4000f8e020b */
[----:B-1----:R-:W-:-:S04]  /*04b0*/  IMAD.WIDE.U32 R12, R11, 0x4, R14 ;  /* 0x000000040b0c7825 */ /* 0x002fc800078e000e */
[----:B------:R-:W-:Y:S02]  /*04c0*/  IMAD.WIDE.U32 R14, R17, 0x4, R14 ;  /* 0x00000004110e7825 */ /* 0x000fe400078e000e */
[----:B------:R-:W2:Y:S04]  /*04d0*/  LDG.E R13, desc[UR6][R12.64] ;  /* 0x000000060c0d7981 */ /* 0x000ea8000c1e1900 */
[----:B------:R-:W3:Y:S01]  /*04e0*/  LDG.E R15, desc[UR6][R14.64] ;  /* 0x000000060e0f7981 */ /* 0x000ee2000c1e1900 */
[----:B------:R-:W-:Y:S01]  /*04f0*/  IMAD R11, R0, UR9, R17 ;  /* 0x00000009000b7c24 */ /* 0x000fe2000f8e0211 */
[----:B------:R-:W-:Y:S02]  /*0500*/  UIADD3 UR4, UPT, UPT, UR4, 0x2, URZ ;  /* 0x0000000204047890 */ /* 0x000fe4000fffe0ff */
[----:B------:R-:W-:Y:S01]  /*0510*/  UPLOP3.LUT UP0, UPT, UPT, UPT, UPT, 0x40, 0x4 ;  /* 0x000000000004789c */ /* 0x000fe20003f0e870 */
[----:B--2---:R-:W-:-:S04]  /*0520*/  FADD.FTZ R10, R10, R13 ;  /* 0x0000000d0a0a7221 */ /* 0x004fc80000010000 */
[----:B---3--:R-:W-:-:S07]  /*0530*/  FADD.FTZ R10, R10, R15 ;  /* 0x0000000f0a0a7221 */ /* 0x008fce0000010000 */
.L_x_4:
[----:B------:R-:W-:-:S09]  /*0540*/  UISETP.NE.OR UP0, UPT, UR4, UR8, UP0 ;  /* 0x000000080400728c */ /* 0x000fd20008705670 */
[----:B------:R-:W-:Y:S05]  /*0550*/  BRA.U !UP0, `(.L_x_5) ;  /* 0x0000000108247547 */ /* 0x000fea000b800000 */
.L_x_1:
[----:B0-----:R-:W-:-:S06]  /*0560*/  IMAD.WIDE.U32 R12, R11, 0x4, R6 ;  /* 0x000000040b0c7825 */ /* 0x001fcc00078e0006 */
[----:B------:R-:W2:Y:S01]  /*0570*/  LDG.E R13, desc[UR6][R12.64] ;  /* 0x000000060c0d7981 */ /* 0x000ea2000c1e1900 */
[----:B------:R-:W-:Y:S01]  /*0580*/  UIADD3 UR4, UPT, UPT, UR4, 0x1, URZ ;  /* 0x0000000104047890 */ /* 0x000fe2000fffe0ff */
[----:B------:R-:W-:-:S03]  /*0590*/  IMAD R11, R0, UR9, R11 ;  /* 0x00000009000b7c24 */ /* 0x000fc6000f8e020b */
[----:B------:R-:W-:Y:S01]  /*05a0*/  UISETP.NE.AND UP0, UPT, UR4, UR8, UPT ;  /* 0x000000080400728c */ /* 0x000fe2000bf05270 */
[----:B--2---:R-:W-:-:S08]  /*05b0*/  FADD.FTZ R10, R13, R10 ;  /* 0x0000000a0d0a7221 */ /* 0x004fd00000010000 */
[----:B------:R-:W-:Y:S05]  /*05c0*/  BRA.U UP0, `(.L_x_1) ;  /* 0xfffffffd00e47547 */ /* 0x000fea000b83ffff */
[----:B------:R-:W-:Y:S05]  /*05d0*/  BRA `(.L_x_5) ;  /* 0x0000000000047947 */ /* 0x000fea0003800000 */
.L_x_0:
[----:B------:R-:W-:-:S07]  /*05e0*/  HFMA2 R10, -RZ, RZ, 0, 0 ;  /* 0x00000000ff0a7431 */ /* 0x000fce00000001ff */
.L_x_5:
[----:B------:R-:W1:Y:S01]  /*05f0*/  LDCU UR4, c[0x0][0x3a8] ;  /* 0x00007500ff0477ac */ /* 0x000e620008000800 */
[----:B0-----:R-:W0:Y:S01]  /*0600*/  LDC.64 R6, c[0x0][0x390] ;  /* 0x0000e400ff067b82 */ /* 0x001e220000000a00 */
[----:B------:R-:W-:Y:S01]  /*0610*/  FADD.FTZ R9, R9, R8 ;  /* 0x0000000809097221 */ /* 0x000fe20000010000 */
[----:B------:R-:W2:Y:S03]  /*0620*/  LDCU UR5, c[0x0][0x3a4] ;  /* 0x00007480ff0577ac */ /* 0x000ea60008000800 */
[----:B-1----:R-:W-:-:S04]  /*0630*/  FFMA.FTZ R10, R10, UR4, -R9 ;  /* 0x000000040a0a7c23 */ /* 0x002fc80008010809 */
[----:B--2--5:R-:W-:Y:S01]  /*0640*/  FFMA.FTZ R9, -R10, UR5, R3 ;  /* 0x000000050a097c23 */ /* 0x024fe20008010103 */
[----:B0-----:R-:W-:-:S04]  /*0650*/  IMAD.WIDE.U32 R6, R2, 0x4, R6 ;  /* 0x0000000402067825 */ /* 0x001fc800078e0006 */
[----:B------:R-:W-:Y:S01]  /*0660*/  FADD.FTZ R0, R9, R9 ;  /* 0x0000000909007221 */ /* 0x000fe20000010000 */
[----:B------:R-:W-:Y:S03]  /*0670*/  STG.E desc[UR6][R4.64], R9 ;  /* 0x0000000904007986 */ /* 0x000fe6000c101906 */
[----:B------:R-:W-:-:S05]  /*0680*/  FADD.FTZ R3, -R3, R0 ;  /* 0x0000000003037221 */ /* 0x000fca0000010100 */
[----:B------:R-:W-:Y:S01]  /*0690*/  STG.E desc[UR6][R6.64], R3 ;  /* 0x0000000306007986 */ /* 0x000fe2000c101906 */
[----:B------:R-:W-:Y:S05]  /*06a0*/  EXIT ;  /* 0x000000000000794d */ /* 0x000fea0003800000 */
.L_x_6:
[----:B------:R-:W-:-:S00]  /*06b0*/  BRA `(.L_x_6) ;  /* 0xfffffffc00fc7947 */ /* 0x000fc0000383ffff */
[----:B------:R-:W-:-:S00]  /*06c0*/  NOP ;  /* 0x0000000000007918 */ /* 0x000fc00000000000 */
        /* <DEDUP_REMOVED lines=11> */
.L_x_10:


//--------------------- .text._Z19kernel_derivative_uPfS_S_jjj --------------------------
	.section	.text._Z19kernel_derivative_uPfS_S_jjj,"ax",@progbits
	.align	128
.text._Z19kernel_derivative_uPfS_S_jjj:
        .type           _Z19kernel_derivative_uPfS_S_jjj,@function
        .size           _Z19kernel_derivative_uPfS_S_jjj,(.L_x_11 - _Z19kernel_derivative_uPfS_S_jjj)
        .other          _Z19kernel_derivative_uPfS_S_jjj,@"STO_CUDA_ENTRY STV_DEFAULT"
_Z19kernel_derivative_uPfS_S_jjj:
[----:B------:R-:W-:Y:S01]  /*0000*/  LDC R1, c[0x0][0x37c] ;  /* 0x0000df00ff017b82 */ /* 0x000fe20000000800 */
[----:B------:R-:W0:Y:S07]  /*0010*/  S2R R3, SR_TID.X ;  /* 0x0000000000037919 */ /* 0x000e2e0000002100 */
[----:B------:R-:W0:Y:S01]  /*0020*/  S2UR UR4, SR_CTAID.X ;  /* 0x00000000000479c3 */ /* 0x000e220000002500 */
[----:B------:R-:W1:Y:S01]  /*0030*/  LDCU UR5, c[0x0][0x39c] ;  /* 0x00007380ff0577ac */ /* 0x000e620008000800 */
[----:B------:R-:W-:Y:S01]  /*0040*/  BSSY.RECONVERGENT B0, `(.L_x_7) ;  /* 0x0000015000007945 */ /* 0x000fe20003800200 */
[----:B------:R-:W2:Y:S05]  /*0050*/  S2R R2, SR_TID.Y ;  /* 0x0000000000027919 */ /* 0x000eaa0000002200 */
[----:B------:R-:W0:Y:S08]  /*0060*/  LDC R0, c[0x0][0x360] ;  /* 0x0000d800ff007b82 */ /* 0x000e300000000800 */
[----:B------:R-:W2:Y:S08]  /*0070*/  S2UR UR6, SR_CTAID.Y ;  /* 0x00000000000679c3 */ /* 0x000eb00000002600 */
[----:B------:R-:W2:Y:S01]  /*0080*/  LDC R7, c[0x0][0x364] ;  /* 0x0000d900ff077b82 */ /* 0x000ea20000000800 */
[----:B0-----:R-:W-:-:S05]  /*0090*/  IMAD R0, R0, UR4, R3 ;  /* 0x0000000400007c24 */ /* 0x001fca000f8e0203 */
[----:B------:R-:W-:-:S04]  /*00a0*/  IADD3 R3, PT, PT, R0, 0x1, RZ ;  /* 0x0000000100037810 */ /* 0x000fc80007ffe0ff */
[----:B-1----:R-:W-:Y:S01]  /*00b0*/  ISETP.GE.U32.AND P0, PT, R3, UR5, PT ;  /* 0x0000000503007c0c */ /* 0x002fe2000bf06070 */
[----:B------:R-:W0:Y:S01]  /*00c0*/  LDCU.64 UR4, c[0x0][0x358] ;  /* 0x00006b00ff0477ac */ /* 0x000e220008000a00 */
[----:B--2---:R-:W-:-:S11]  /*00d0*/  IMAD R7, R7, UR6, R2 ;  /* 0x0000000607077c24 */ /* 0x004fd6000f8e0202 */
[----:B------:R-:W-:Y:S05]  /*00e0*/  @P0 BRA `(.L_x_8) ;  /* 0x0000000000280947 */ /* 0x000fea0003800000 */
[----:B------:R-:W1:Y:S01]  /*00f0*/  LDC.64 R2, c[0x0][0x390] ;  /* 0x0000e400ff027b82 */ /* 0x000e620000000a00 */
[----:B------:R-:W2:Y:S07]  /*0100*/  LDCU UR6, c[0x0][0x398] ;  /* 0x00007300ff0677ac */ /* 0x000eae0008000800 */
[----:B------:R-:W3:Y:S01]  /*0110*/  LDC.64 R4, c[0x0][0x380] ;  /* 0x0000e000ff047b82 */ /* 0x000ee20000000a00 */
[----:B--2---:R-:W-:-:S04]  /*0120*/  IMAD R9, R7, UR6, R0 ;  /* 0x0000000607097c24 */ /* 0x004fc8000f8e0200 */
[----:B-1----:R-:W-:-:S05]  /*0130*/  IMAD.WIDE.U32 R2, R9, 0x4, R2 ;  /* 0x0000000409027825 */ /* 0x002fca00078e0002 */
[----:B0-----:R-:W2:Y:S04]  /*0140*/  LDG.E R6, desc[UR4][R2.64+0x4] ;  /* 0x0000040402067981 */ /* 0x001ea8000c1e1900 */
[----:B------:R-:W2:Y:S01]  /*0150*/  LDG.E R11, desc[UR4][R2.64] ;  /* 0x00000004020b7981 */ /* 0x000ea2000c1e1900 */
[----:B---3--:R-:W-:-:S04]  /*0160*/  IMAD.WIDE.U32 R4, R9, 0x4, R4 ;  /* 0x0000000409047825 */ /* 0x008fc800078e0004 */
[----:B--2---:R-:W-:-:S05]  /*0170*/  FADD.FTZ R11, R6, -R11 ;  /* 0x8000000b060b7221 */ /* 0x004fca0000010000 */
[----:B------:R1:W-:Y:S02]  /*0180*/  STG.E desc[UR4][R4.64], R11 ;  /* 0x0000000b04007986 */ /* 0x0003e4000c101904 */
.L_x_8:
[----:B0-----:R-:W-:Y:S05]  /*0190*/  BSYNC.RECONVERGENT B0 ;  /* 0x0000000000007941 */ /* 0x001fea0003800200 */
.L_x_7:
[----:B------:R-:W0:Y:S01]  /*01a0*/  LDCU UR6, c[0x0][0x3a0] ;  /* 0x00007400ff0677ac */ /* 0x000e220008000800 */
[----:B------:R-:W-:-:S04]  /*01b0*/  IADD3 R3, PT, PT, R7, 0x1, RZ ;  /* 0x0000000107037810 */ /* 0x000fc80007ffe0ff */
[----:B0-----:R-:W-:-:S13]  /*01c0*/  ISETP.GE.U32.AND P0, PT, R3, UR6, PT ;  /* 0x0000000603007c0c */ /* 0x001fda000bf06070 */
[----:B------:R-:W-:Y:S05]  /*01d0*/  @P0 EXIT ;  /* 0x000000000000094d */ /* 0x000fea0003800000 */
[----:B-1----:R-:W0:Y:S01]  /*01e0*/  LDC.64 R4, c[0x0][0x390] ;  /* 0x0000e400ff047b82 */ /* 0x002e220000000a00 */
[----:B------:R-:W1:Y:S02]  /*01f0*/  LDCU UR6, c[0x0][0x398] ;  /* 0x00007300ff0677ac */ /* 0x000e640008000800 */
[--C-:B-1----:R-:W-:Y:S02]  /*0200*/  IMAD R3, R3, UR6, R0.reuse ;  /* 0x0000000603037c24 */ /* 0x102fe4000f8e0200 */
[----:B------:R-:W-:Y:S02]  /*0210*/  IMAD R9, R7, UR6, R0 ;  /* 0x0000000607097c24 */ /* 0x000fe4000f8e0200 */
[----:B0-----:R-:W-:-:S04]  /*0220*/  IMAD.WIDE.U32 R2, R3, 0x4, R4 ;  /* 0x0000000403027825 */ /* 0x001fc800078e0004 */
[C---:B------:R-:W-:Y:S02]  /*0230*/  IMAD.WIDE.U32 R6, R9.reuse, 0x4, R4 ;  /* 0x0000000409067825 */ /* 0x040fe400078e0004 */
[----:B------:R-:W2:Y:S01]  /*0240*/  LDG.E R2, desc[UR4][R2.64] ;  /* 0x0000000402027981 */ /* 0x000ea2000c1e1900 */
[----:B------:R-:W0:Y:S03]  /*0250*/  LDC.64 R4, c[0x0][0x388] ;  /* 0x0000e200ff047b82 */ /* 0x000e260000000a00 */
[----:B------:R-:W2:Y:S01]  /*0260*/  LDG.E R7, desc[UR4][R6.64] ;  /* 0x0000000406077981 */ /* 0x000ea2000c1e1900 */
[----:B0-----:R-:W-:-:S04]  /*0270*/  IMAD.WIDE.U32 R4, R9, 0x4, R4 ;  /* 0x0000000409047825 */ /* 0x001fc800078e0004 */
[----:B--2---:R-:W-:-:S05]  /*0280*/  FADD.FTZ R9, R2, -R7 ;  /* 0x8000000702097221 */ /* 0x004fca0000010000 */
[----:B------:R-:W-:Y:S01]  /*0290*/  STG.E desc[UR4][R4.64], R9 ;  /* 0x0000000904007986 */ /* 0x000fe2000c101904 */
[----:B------:R-:W-:Y:S05]  /*02a0*/  EXIT ;  /* 0x000000000000794d */ /* 0x000fea0003800000 */
.L_x_9:
        /* <DEDUP_REMOVED lines=13> */
.L_x_11:


//--------------------- .nv.shared.reserved.0     --------------------------
	.section	.nv.shared.reserved.0,"aw",@nobits
	.weak		__nv_reservedSMEM_offset_0_alias
	.size		__nv_reservedSMEM_offset_0_alias, 0, 64
	.other		__nv_reservedSMEM_offset_0_alias,@"STO_CUDA_RESERVED_SHARED STV_DEFAULT"
__nv_reservedSMEM_offset_0_alias:
	.zero		0
	.zero		64


//--------------------- .nv.constant0._Z14kernel_primaluPfS_S_S_fffS_jjji --------------------------
	.section	.nv.constant0._Z14kernel_primaluPfS_S_S_fffS_jjji,"a",@progbits
	.sectionflags	@""
	.align	4
.nv.constant0._Z14kernel_primaluPfS_S_S_fffS_jjji:
	.zero		968


//--------------------- .nv.constant0._Z19kernel_derivative_uPfS_S_jjj --------------------------
	.section	.nv.constant0._Z19kernel_derivative_uPfS_S_jjj,"a",@progbits
	.sectionflags	@""
	.align	4
.nv.constant0._Z19kernel_derivative_uPfS_S_jjj:
	.zero		932


//--------------------- SYMBOLS --------------------------

	.type		.nv.reservedSmem.offset0,@object
	.size		.nv.reservedSmem.offset0,0x4
